//
// Generated by NVIDIA NVVM Compiler
//
// Compiler Build ID: CL-36424714
// Cuda compilation tools, release 13.0, V13.0.88
// Based on NVVM 20.0.0
//

.version 9.0
.target sm_100
.address_size 64

	// .globl	_Z21fourbitEncodeRead_gpuPcii
.extern .func  (.param .b64 func_retval0) malloc
(
	.param .b64 malloc_param_0
)
;
.extern .func free
(
	.param .b64 free_param_0
)
;

.visible .entry _Z21fourbitEncodeRead_gpuPcii(
	.param .u64 .ptr .align 1 _Z21fourbitEncodeRead_gpuPcii_param_0,
	.param .u32 _Z21fourbitEncodeRead_gpuPcii_param_1,
	.param .u32 _Z21fourbitEncodeRead_gpuPcii_param_2
)
{
	.reg .pred 	%p<5>;
	.reg .b16 	%rs<7>;
	.reg .b32 	%r<14>;
	.reg .b64 	%rd<7>;

	ld.param.u64 	%rd2, [_Z21fourbitEncodeRead_gpuPcii_param_0];
	ld.param.u32 	%r3, [_Z21fourbitEncodeRead_gpuPcii_param_2];
	cvta.to.global.u64 	%rd1, %rd2;
	cvt.s64.s32 	%rd3, %r3;
	add.s64 	%rd4, %rd1, %rd3;
	ld.global.u8 	%rs2, [%rd4];
	mov.b32 	%r13, 0;
	setp.eq.s16 	%p1, %rs2, 36;
	@%p1 bra 	$L__BB0_4;
	setp.eq.s16 	%p2, %rs2, 65;
	@%p2 bra 	$L__BB0_3;
	setp.eq.s16 	%p3, %rs2, 67;
	setp.eq.s16 	%p4, %rs2, 71;
	selp.b32 	%r6, 3, 4, %p4;
	selp.b32 	%r13, 2, %r6, %p3;
	bra.uni 	$L__BB0_4;
$L__BB0_3:
	mov.b32 	%r13, 1;
$L__BB0_4:
	shl.b32 	%r7, %r3, 2;
	not.b32 	%r8, %r7;
	and.b32  	%r9, %r8, 4;
	shr.u32 	%r10, %r3, 31;
	add.s32 	%r11, %r3, %r10;
	shr.s32 	%r12, %r11, 1;
	cvt.s64.s32 	%rd5, %r12;
	add.s64 	%rd6, %rd1, %rd5;
	ld.global.u8 	%rs3, [%rd6];
	cvt.u16.u32 	%rs4, %r13;
	shl.b16 	%rs5, %rs4, %r9;
	or.b16  	%rs6, %rs3, %rs5;
	st.global.u8 	[%rd6], %rs6;
	ret;

}
	// .globl	_Z20rotateRead_gpu_part1Pcic
.visible .entry _Z20rotateRead_gpu_part1Pcic(
	.param .u64 .ptr .align 1 _Z20rotateRead_gpu_part1Pcic_param_0,
	.param .u32 _Z20rotateRead_gpu_part1Pcic_param_1,
	.param .u8 _Z20rotateRead_gpu_part1Pcic_param_2
)
{
	.reg .b16 	%rs<5>;
	.reg .b64 	%rd<5>;

	ld.param.u64 	%rd1, [_Z20rotateRead_gpu_part1Pcic_param_0];
	ld.param.s32 	%rd2, [_Z20rotateRead_gpu_part1Pcic_param_1];
	ld.param.s8 	%rs1, [_Z20rotateRead_gpu_part1Pcic_param_2];
	cvta.to.global.u64 	%rd3, %rd1;
	add.s64 	%rd4, %rd3, %rd2;
	ld.global.u8 	%rs2, [%rd4];
	shr.u16 	%rs3, %rs2, 4;
	or.b16  	%rs4, %rs3, %rs1;
	st.global.u8 	[%rd4], %rs4;
	ret;

}
	// .globl	_Z17bitonic_sort_stepPciiiii
.visible .entry _Z17bitonic_sort_stepPciiiii(
	.param .u64 .ptr .align 1 _Z17bitonic_sort_stepPciiiii_param_0,
	.param .u32 _Z17bitonic_sort_stepPciiiii_param_1,
	.param .u32 _Z17bitonic_sort_stepPciiiii_param_2,
	.param .u32 _Z17bitonic_sort_stepPciiiii_param_3,
	.param .u32 _Z17bitonic_sort_stepPciiiii_param_4,
	.param .u32 _Z17bitonic_sort_stepPciiiii_param_5
)
{
	.reg .pred 	%p<38>;
	.reg .b16 	%rs<19>;
	.reg .b32 	%r<36>;
	.reg .b64 	%rd<61>;

	ld.param.u64 	%rd20, [_Z17bitonic_sort_stepPciiiii_param_0];
	ld.param.u32 	%r12, [_Z17bitonic_sort_stepPciiiii_param_1];
	ld.param.u32 	%r10, [_Z17bitonic_sort_stepPciiiii_param_2];
	ld.param.u32 	%r11, [_Z17bitonic_sort_stepPciiiii_param_4];
	cvta.to.global.u64 	%rd1, %rd20;
	mov.u32 	%r13, %tid.x;
	mov.u32 	%r14, %ntid.x;
	mov.u32 	%r15, %ctaid.x;
	mad.lo.s32 	%r1, %r14, %r15, %r13;
	xor.b32  	%r2, %r12, %r1;
	setp.le.u32 	%p5, %r2, %r1;
	@%p5 bra 	$L__BB2_31;
	setp.lt.s32 	%p7, %r11, 1;
	mov.pred 	%p6, 0;
	mov.pred 	%p36, %p6;
	mov.pred 	%p37, %p6;
	@%p7 bra 	$L__BB2_9;
	mul.lo.s32 	%r17, %r11, %r1;
	shr.u32 	%r3, %r17, 1;
	mul.lo.s32 	%r18, %r11, %r2;
	shr.u32 	%r4, %r18, 1;
	mov.pred 	%p35, -1;
	mov.b32 	%r35, 0;
$L__BB2_3:
	@%p35 bra 	$L__BB2_5;
	shr.u32 	%r19, %r35, 1;
	add.s32 	%r20, %r19, %r3;
	cvt.u64.u32 	%rd21, %r20;
	add.s64 	%rd22, %rd1, %rd21;
	ld.global.u8 	%rs7, [%rd22];
	and.b16  	%rs17, %rs7, 15;
	add.s32 	%r21, %r19, %r4;
	cvt.u64.u32 	%rd23, %r21;
	add.s64 	%rd24, %rd1, %rd23;
	ld.global.u8 	%rs8, [%rd24];
	and.b16  	%rs18, %rs8, 15;
	bra.uni 	$L__BB2_6;
$L__BB2_5:
	shr.u32 	%r22, %r35, 1;
	add.s32 	%r23, %r22, %r3;
	cvt.u64.u32 	%rd25, %r23;
	add.s64 	%rd26, %rd1, %rd25;
	ld.global.u8 	%rs9, [%rd26];
	shr.u16 	%rs17, %rs9, 4;
	add.s32 	%r24, %r22, %r4;
	cvt.u64.u32 	%rd27, %r24;
	add.s64 	%rd28, %rd1, %rd27;
	ld.global.u8 	%rs10, [%rd28];
	shr.u16 	%rs18, %rs10, 4;
$L__BB2_6:
	setp.gt.u16 	%p11, %rs17, %rs18;
	mov.pred 	%p36, -1;
	mov.pred 	%p37, %p6;
	@%p11 bra 	$L__BB2_9;
	setp.lt.u16 	%p14, %rs17, %rs18;
	mov.pred 	%p37, -1;
	mov.pred 	%p36, %p6;
	@%p14 bra 	$L__BB2_9;
	add.s32 	%r35, %r35, 1;
	not.pred 	%p35, %p35;
	setp.ne.s32 	%p16, %r35, %r11;
	mov.pred 	%p36, %p6;
	mov.pred 	%p37, %p6;
	@%p16 bra 	$L__BB2_3;
$L__BB2_9:
	and.b32  	%r7, %r10, %r1;
	setp.ne.s32 	%p17, %r7, 0;
	not.pred 	%p18, %p36;
	mul.lo.s32 	%r25, %r11, %r1;
	shr.u32 	%r26, %r25, 1;
	cvt.u64.u32 	%rd29, %r26;
	add.s64 	%rd2, %rd1, %rd29;
	mul.lo.s32 	%r27, %r11, %r2;
	shr.u32 	%r28, %r27, 1;
	cvt.u64.u32 	%rd30, %r28;
	add.s64 	%rd3, %rd1, %rd30;
	or.pred  	%p19, %p17, %p18;
	@%p19 bra 	$L__BB2_20;
	cvt.s64.s32 	%rd31, %r11;
	shr.u64 	%rd32, %rd31, 1;
	{ // callseq 0, 0
	.param .b64 param0;
	st.param.b64 	[param0], %rd32;
	.param .b64 retval0;
	call.uni (retval0), 
	malloc, 
	(
	param0
	);
	ld.param.b64 	%rd33, [retval0];
	} // callseq 0
	shr.u32 	%r29, %r11, 31;
	add.s32 	%r30, %r11, %r29;
	shr.s32 	%r31, %r30, 1;
	cvt.s64.s32 	%rd5, %r31;
	add.s32 	%r8, %r11, 1;
	setp.lt.u32 	%p20, %r8, 3;
	@%p20 bra 	$L__BB2_13;
	mov.b64 	%rd55, 0;
$L__BB2_12:
	add.s64 	%rd35, %rd2, %rd55;
	ld.global.u8 	%rs11, [%rd35];
	add.s64 	%rd36, %rd33, %rd55;
	st.u8 	[%rd36], %rs11;
	add.s64 	%rd55, %rd55, 1;
	setp.lt.u64 	%p21, %rd55, %rd5;
	@%p21 bra 	$L__BB2_12;
$L__BB2_13:
	setp.lt.u32 	%p22, %r8, 3;
	@%p22 bra 	$L__BB2_16;
	mov.b64 	%rd56, 0;
$L__BB2_15:
	add.s64 	%rd38, %rd3, %rd56;
	ld.global.u8 	%rs12, [%rd38];
	add.s64 	%rd39, %rd2, %rd56;
	st.global.u8 	[%rd39], %rs12;
	add.s64 	%rd56, %rd56, 1;
	setp.lt.u64 	%p23, %rd56, %rd5;
	@%p23 bra 	$L__BB2_15;
$L__BB2_16:
	setp.lt.u32 	%p24, %r8, 3;
	@%p24 bra 	$L__BB2_19;
	mov.b64 	%rd57, 0;
$L__BB2_18:
	add.s64 	%rd41, %rd33, %rd57;
	ld.u8 	%rs13, [%rd41];
	add.s64 	%rd42, %rd3, %rd57;
	st.global.u8 	[%rd42], %rs13;
	add.s64 	%rd57, %rd57, 1;
	setp.lt.u64 	%p25, %rd57, %rd5;
	@%p25 bra 	$L__BB2_18;
$L__BB2_19:
	{ // callseq 1, 0
	.param .b64 param0;
	st.param.b64 	[param0], %rd33;
	call.uni 
	free, 
	(
	param0
	);
	} // callseq 1
$L__BB2_20:
	setp.eq.s32 	%p26, %r7, 0;
	not.pred 	%p27, %p37;
	or.pred  	%p28, %p26, %p27;
	@%p28 bra 	$L__BB2_31;
	cvt.s64.s32 	%rd43, %r11;
	shr.u64 	%rd44, %rd43, 1;
	{ // callseq 2, 0
	.param .b64 param0;
	st.param.b64 	[param0], %rd44;
	.param .b64 retval0;
	call.uni (retval0), 
	malloc, 
	(
	param0
	);
	ld.param.b64 	%rd45, [retval0];
	} // callseq 2
	shr.u32 	%r32, %r11, 31;
	add.s32 	%r33, %r11, %r32;
	shr.s32 	%r34, %r33, 1;
	cvt.s64.s32 	%rd13, %r34;
	add.s32 	%r9, %r11, 1;
	setp.lt.u32 	%p29, %r9, 3;
	@%p29 bra 	$L__BB2_24;
	mov.b64 	%rd58, 0;
$L__BB2_23:
	add.s64 	%rd47, %rd2, %rd58;
	ld.global.u8 	%rs14, [%rd47];
	add.s64 	%rd48, %rd45, %rd58;
	st.u8 	[%rd48], %rs14;
	add.s64 	%rd58, %rd58, 1;
	setp.lt.u64 	%p30, %rd58, %rd13;
	@%p30 bra 	$L__BB2_23;
$L__BB2_24:
	setp.lt.u32 	%p31, %r9, 3;
	@%p31 bra 	$L__BB2_27;
	mov.b64 	%rd59, 0;
$L__BB2_26:
	add.s64 	%rd50, %rd3, %rd59;
	ld.global.u8 	%rs15, [%rd50];
	add.s64 	%rd51, %rd2, %rd59;
	st.global.u8 	[%rd51], %rs15;
	add.s64 	%rd59, %rd59, 1;
	setp.lt.u64 	%p32, %rd59, %rd13;
	@%p32 bra 	$L__BB2_26;
$L__BB2_27:
	setp.lt.u32 	%p33, %r9, 3;
	@%p33 bra 	$L__BB2_30;
	mov.b64 	%rd60, 0;
$L__BB2_29:
	add.s64 	%rd53, %rd45, %rd60;
	ld.u8 	%rs16, [%rd53];
	add.s64 	%rd54, %rd3, %rd60;
	st.global.u8 	[%rd54], %rs16;
	add.s64 	%rd60, %rd60, 1;
	setp.lt.u64 	%p34, %rd60, %rd13;
	@%p34 bra 	$L__BB2_29;
$L__BB2_30:
	{ // callseq 3, 0
	.param .b64 param0;
	st.param.b64 	[param0], %rd45;
	call.uni 
	free, 
	(
	param0
	);
	} // callseq 3
$L__BB2_31:
	ret;

}


// ===== COMPILED SASS (sm_100) =====

	.target	sm_100

	.elftype	@"ET_EXEC"


//--------------------- .note.nv.tkinfo           --------------------------
	.section	.note.nv.tkinfo,"",@"SHT_NOTE"
	.sectionflags	@"SHF_NOTE_NV_TKINFO"
	.tkinfo
        /*0018*/ 	.word	0x00000002
        /*0030*/ 	.string	""
        /*0030*/ 	.string	"ptxas"
        /*0030*/ 	.string	"Cuda compilation tools, release 13.0, V13.0.88"
        /*0030*/ 	.string	"Build cuda_13.0.r13.0/compiler.36424714_0"
        /*0030*/ 	.string	"-arch sm_100 -m 64 "



//--------------------- .note.nv.cuinfo           --------------------------
	.section	.note.nv.cuinfo,"",@"SHT_NOTE"
	.sectionflags	@"SHF_NOTE_NV_CUINFO"
        /*0018*/ 	.short	0x0002
        /*001a*/ 	.short	0x0064
        /*001c*/ 	.short	0x0082
	.zero		2


//--------------------- .nv.info                  --------------------------
	.section	.nv.info,"",@"SHT_CUDA_INFO"
	.align	4


	//----- nvinfo : EIATTR_REGCOUNT
	.align		4
        /*0000*/ 	.byte	0x04, 0x2f
        /*0002*/ 	.short	(.L_1 - .L_0)
	.align		4
.L_0:
        /*0004*/ 	.word	index@(_Z21fourbitEncodeRead_gpuPcii)
        /*0008*/ 	.word	0x00000008


	//----- nvinfo : EIATTR_FRAME_SIZE
	.align		4
.L_1:
        /*000c*/ 	.byte	0x04, 0x11
        /*000e*/ 	.short	(.L_3 - .L_2)
	.align		4
.L_2:
        /*0010*/ 	.word	index@(_Z21fourbitEncodeRead_gpuPcii)
        /*0014*/ 	.word	0x00000000


	//----- nvinfo : EIATTR_REGCOUNT
	.align		4
.L_3:
        /*0018*/ 	.byte	0x04, 0x2f
        /*001a*/ 	.short	(.L_5 - .L_4)
	.align		4
.L_4:
        /*001c*/ 	.word	index@(_Z20rotateRead_gpu_part1Pcic)
        /*0020*/ 	.word	0x00000008


	//----- nvinfo : EIATTR_FRAME_SIZE
	.align		4
.L_5:
        /*0024*/ 	.byte	0x04, 0x11
        /*0026*/ 	.short	(.L_7 - .L_6)
	.align		4
.L_6:
        /*0028*/ 	.word	index@(_Z20rotateRead_gpu_part1Pcic)
        /*002c*/ 	.word	0x00000000


	//----- nvinfo : EIATTR_REGCOUNT
	.align		4
.L_7:
        /*0030*/ 	.byte	0x04, 0x2f
        /*0032*/ 	.short	(.L_9 - .L_8)
	.align		4
.L_8:
        /*0034*/ 	.word	index@(_Z17bitonic_sort_stepPciiiii)
        /*0038*/ 	.word	0x0000001a


	//----- nvinfo : EIATTR_FRAME_SIZE
	.align		4
.L_9:
        /*003c*/ 	.byte	0x04, 0x11
        /*003e*/ 	.short	(.L_11 - .L_10)
	.align		4
.L_10:
        /*0040*/ 	.word	index@(_Z17bitonic_sort_stepPciiiii)
        /*0044*/ 	.word	0x00000000


	//----- nvinfo : EIATTR_MIN_STACK_SIZE
	.align		4
.L_11:
        /*0048*/ 	.byte	0x04, 0x12
        /*004a*/ 	.short	(.L_13 - .L_12)
	.align		4
.L_12:
        /*004c*/ 	.word	index@(_Z17bitonic_sort_stepPciiiii)
        /*0050*/ 	.word	0x00000000


	//----- nvinfo : EIATTR_MIN_STACK_SIZE
	.align		4
.L_13:
        /*0054*/ 	.byte	0x04, 0x12
        /*0056*/ 	.short	(.L_15 - .L_14)
	.align		4
.L_14:
        /*0058*/ 	.word	index@(_Z20rotateRead_gpu_part1Pcic)
        /*005c*/ 	.word	0x00000000


	//----- nvinfo : EIATTR_MIN_STACK_SIZE
	.align		4
.L_15:
        /*0060*/ 	.byte	0x04, 0x12
        /*0062*/ 	.short	(.L_17 - .L_16)
	.align		4
.L_16:
        /*0064*/ 	.word	index@(_Z21fourbitEncodeRead_gpuPcii)
        /*0068*/ 	.word	0x00000000
.L_17:


//--------------------- .nv.compat                --------------------------
	.section	.nv.compat,"",@"SHT_CUDA_COMPAT_INFO"
	.align	4
        /*0000*/ 	.byte	0x02, 0x09, 0x00, 0x00, 0x02, 0x02, 0x01, 0x00, 0x02, 0x05, 0x05, 0x00, 0x03, 0x07, 0x01, 0x01
        /*0010*/ 	.byte	0x02, 0x03, 0x00, 0x00, 0x02, 0x06, 0x01, 0x00, 0x04, 0x0b, 0x08, 0x00, 0x09, 0x00, 0x00, 0x00
        /*0020*/ 	.byte	0x00, 0x00, 0x00, 0x00


//--------------------- .nv.info._Z17bitonic_sort_stepPciiiii --------------------------
	.section	.nv.info._Z17bitonic_sort_stepPciiiii,"",@"SHT_CUDA_INFO"
	.sectionflags	@""
	.align	4


	//----- nvinfo : EIATTR_CUDA_API_VERSION
	.align		4
        /*0000*/ 	.byte	0x04, 0x37
        /*0002*/ 	.short	(.L_19 - .L_18)
.L_18:
        /*0004*/ 	.word	0x00000082


	//----- nvinfo : EIATTR_KPARAM_INFO
	.align		4
.L_19:
        /*0008*/ 	.byte	0x04, 0x17
        /*000a*/ 	.short	(.L_21 - .L_20)
.L_20:
        /*000c*/ 	.word	0x00000000
        /*0010*/ 	.short	0x0005
        /*0012*/ 	.short	0x0018
        /*0014*/ 	.byte	0x00, 0xf0, 0x11, 0x00


	//----- nvinfo : EIATTR_KPARAM_INFO
	.align		4
.L_21:
        /*0018*/ 	.byte	0x04, 0x17
        /*001a*/ 	.short	(.L_23 - .L_22)
.L_22:
        /*001c*/ 	.word	0x00000000
        /*0020*/ 	.short	0x0004
        /*0022*/ 	.short	0x0014
        /*0024*/ 	.byte	0x00, 0xf0, 0x11, 0x00


	//----- nvinfo : EIATTR_KPARAM_INFO
	.align		4
.L_23:
        /*0028*/ 	.byte	0x04, 0x17
        /*002a*/ 	.short	(.L_25 - .L_24)
.L_24:
        /*002c*/ 	.word	0x00000000
        /*0030*/ 	.short	0x0003
        /*0032*/ 	.short	0x0010
        /*0034*/ 	.byte	0x00, 0xf0, 0x11, 0x00


	//----- nvinfo : EIATTR_KPARAM_INFO
	.align		4
.L_25:
        /*0038*/ 	.byte	0x04, 0x17
        /*003a*/ 	.short	(.L_27 - .L_26)
.L_26:
        /*003c*/ 	.word	0x00000000
        /*0040*/ 	.short	0x0002
        /*0042*/ 	.short	0x000c
        /*0044*/ 	.byte	0x00, 0xf0, 0x11, 0x00


	//----- nvinfo : EIATTR_KPARAM_INFO
	.align		4
.L_27:
        /*0048*/ 	.byte	0x04, 0x17
        /*004a*/ 	.short	(.L_29 - .L_28)
.L_28:
        /*004c*/ 	.word	0x00000000
        /*0050*/ 	.short	0x0001
        /*0052*/ 	.short	0x0008
        /*0054*/ 	.byte	0x00, 0xf0, 0x11, 0x00


	//----- nvinfo : EIATTR_KPARAM_INFO
	.align		4
.L_29:
        /*0058*/ 	.byte	0x04, 0x17
        /*005a*/ 	.short	(.L_31 - .L_30)
.L_30:
        /*005c*/ 	.word	0x00000000
        /*0060*/ 	.short	0x0000
        /*0062*/ 	.short	0x0000
        /*0064*/ 	.byte	0x00, 0xf5, 0x21, 0x00


	//----- nvinfo : EIATTR_SPARSE_MMA_MASK
	.align		4
.L_31:
        /*0068*/ 	.byte	0x03, 0x50
        /*006a*/ 	.short	0x0000


	//----- nvinfo : EIATTR_MAXREG_COUNT
	.align		4
        /*006c*/ 	.byte	0x03, 0x1b
        /*006e*/ 	.short	0x00ff


	//----- nvinfo : EIATTR_EXTERNS
	.align		4
        /*0070*/ 	.byte	0x04, 0x0f
        /*0072*/ 	.short	(.L_33 - .L_32)


	//   ....[0]....
	.align		4
.L_32:
        /*0074*/ 	.word	index@(malloc)


	//   ....[1]....
	.align		4
        /*0078*/ 	.word	index@(free)


	//----- nvinfo : EIATTR_MERCURY_ISA_VERSION
	.align		4
.L_33:
        /*007c*/ 	.byte	0x03, 0x5f
        /*007e*/ 	.short	0x0101


	//----- nvinfo : EIATTR_VRC_CTA_INIT_COUNT
	.align		4
        /*0080*/ 	.byte	0x02, 0x4a
	.zero		1
	.zero		1


	//----- nvinfo : EIATTR_SYSCALL_OFFSETS
	.align		4
        /*0084*/ 	.byte	0x04, 0x46
        /*0086*/ 	.short	(.L_35 - .L_34)


	//   ....[0]....
.L_34:
        /*0088*/ 	.word	0x00000510


	//   ....[1]....
        /*008c*/ 	.word	0x000008a0


	//   ....[2]....
        /*0090*/ 	.word	0x00000980


	//   ....[3]....
        /*0094*/ 	.word	0x00000d10


	//----- nvinfo : EIATTR_EXIT_INSTR_OFFSETS
	.align		4
.L_35:
        /*0098*/ 	.byte	0x04, 0x1c
        /*009a*/ 	.short	(.L_37 - .L_36)


	//   ....[0]....
.L_36:
        /*009c*/ 	.word	0x00000080


	//   ....[1]....
        /*00a0*/ 	.word	0x000008e0


	//   ....[2]....
        /*00a4*/ 	.word	0x00000d20


	//----- nvinfo : EIATTR_CRS_STACK_SIZE
	.align		4
.L_37:
        /*00a8*/ 	.byte	0x04, 0x1e
        /*00aa*/ 	.short	(.L_39 - .L_38)
.L_38:
        /*00ac*/ 	.word	0x00000000


	//----- nvinfo : EIATTR_CBANK_PARAM_SIZE
	.align		4
.L_39:
        /*00b0*/ 	.byte	0x03, 0x19
        /*00b2*/ 	.short	0x001c


	//----- nvinfo : EIATTR_PARAM_CBANK
	.align		4
        /*00b4*/ 	.byte	0x04, 0x0a
        /*00b6*/ 	.short	(.L_41 - .L_40)
	.align		4
.L_40:
        /*00b8*/ 	.word	index@(.nv.constant0._Z17bitonic_sort_stepPciiiii)
        /*00bc*/ 	.short	0x0380
        /*00be*/ 	.short	0x001c


	//----- nvinfo : EIATTR_SW_WAR
	.align		4
.L_41:
        /*00c0*/ 	.byte	0x04, 0x36
        /*00c2*/ 	.short	(.L_43 - .L_42)
.L_42:
        /*00c4*/ 	.word	0x00000008
.L_43:


//--------------------- .nv.info._Z20rotateRead_gpu_part1Pcic --------------------------
	.section	.nv.info._Z20rotateRead_gpu_part1Pcic,"",@"SHT_CUDA_INFO"
	.sectionflags	@""
	.align	4


	//----- nvinfo : EIATTR_CUDA_API_VERSION
	.align		4
        /*0000*/ 	.byte	0x04, 0x37
        /*0002*/ 	.short	(.L_45 - .L_44)
.L_44:
        /*0004*/ 	.word	0x00000082


	//----- nvinfo : EIATTR_KPARAM_INFO
	.align		4
.L_45:
        /*0008*/ 	.byte	0x04, 0x17
        /*000a*/ 	.short	(.L_47 - .L_46)
.L_46:
        /*000c*/ 	.word	0x00000000
        /*0010*/ 	.short	0x0002
        /*0012*/ 	.short	0x000c
        /*0014*/ 	.byte	0x00, 0xf0, 0x05, 0x00


	//----- nvinfo : EIATTR_KPARAM_INFO
	.align		4
.L_47:
        /*0018*/ 	.byte	0x04, 0x17
        /*001a*/ 	.short	(.L_49 - .L_48)
.L_48:
        /*001c*/ 	.word	0x00000000
        /*0020*/ 	.short	0x0001
        /*0022*/ 	.short	0x0008
        /*0024*/ 	.byte	0x00, 0xf0, 0x11, 0x00


	//----- nvinfo : EIATTR_KPARAM_INFO
	.align		4
.L_49:
        /*0028*/ 	.byte	0x04, 0x17
        /*002a*/ 	.short	(.L_51 - .L_50)
.L_50:
        /*002c*/ 	.word	0x00000000
        /*0030*/ 	.short	0x0000
        /*0032*/ 	.short	0x0000
        /*0034*/ 	.byte	0x00, 0xf5, 0x21, 0x00


	//----- nvinfo : EIATTR_SPARSE_MMA_MASK
	.align		4
.L_51:
        /*0038*/ 	.byte	0x03, 0x50
        /*003a*/ 	.short	0x0000


	//----- nvinfo : EIATTR_MAXREG_COUNT
	.align		4
        /*003c*/ 	.byte	0x03, 0x1b
        /*003e*/ 	.short	0x00ff


	//----- nvinfo : EIATTR_MERCURY_ISA_VERSION
	.align		4
        /*0040*/ 	.byte	0x03, 0x5f
        /*0042*/ 	.short	0x0101


	//----- nvinfo : EIATTR_VRC_CTA_INIT_COUNT
	.align		4
        /*0044*/ 	.byte	0x02, 0x4a
	.zero		1
	.zero		1


	//----- nvinfo : EIATTR_EXIT_INSTR_OFFSETS
	.align		4
        /*0048*/ 	.byte	0x04, 0x1c
        /*004a*/ 	.short	(.L_53 - .L_52)


	//   ....[0]....
.L_52:
        /*004c*/ 	.word	0x000000f0


	//----- nvinfo : EIATTR_CBANK_PARAM_SIZE
	.align		4
.L_53:
        /*0050*/ 	.byte	0x03, 0x19
        /*0052*/ 	.short	0x000d


	//----- nvinfo : EIATTR_PARAM_CBANK
	.align		4
        /*0054*/ 	.byte	0x04, 0x0a
        /*0056*/ 	.short	(.L_55 - .L_54)
	.align		4
.L_54:
        /*0058*/ 	.word	index@(.nv.constant0._Z20rotateRead_gpu_part1Pcic)
        /*005c*/ 	.short	0x0380
        /*005e*/ 	.short	0x000d


	//----- nvinfo : EIATTR_SW_WAR
	.align		4
.L_55:
        /*0060*/ 	.byte	0x04, 0x36
        /*0062*/ 	.short	(.L_57 - .L_56)
.L_56:
        /*0064*/ 	.word	0x00000008
.L_57:


//--------------------- .nv.info._Z21fourbitEncodeRead_gpuPcii --------------------------
	.section	.nv.info._Z21fourbitEncodeRead_gpuPcii,"",@"SHT_CUDA_INFO"
	.sectionflags	@""
	.align	4


	//----- nvinfo : EIATTR_CUDA_API_VERSION
	.align		4
        /*0000*/ 	.byte	0x04, 0x37
        /*0002*/ 	.short	(.L_59 - .L_58)
.L_58:
        /*0004*/ 	.word	0x00000082


	//----- nvinfo : EIATTR_KPARAM_INFO
	.align		4
.L_59:
        /*0008*/ 	.byte	0x04, 0x17
        /*000a*/ 	.short	(.L_61 - .L_60)
.L_60:
        /*000c*/ 	.word	0x00000000
        /*0010*/ 	.short	0x0002
        /*0012*/ 	.short	0x000c
        /*0014*/ 	.byte	0x00, 0xf0, 0x11, 0x00


	//----- nvinfo : EIATTR_KPARAM_INFO
	.align		4
.L_61:
        /*0018*/ 	.byte	0x04, 0x17
        /*001a*/ 	.short	(.L_63 - .L_62)
.L_62:
        /*001c*/ 	.word	0x00000000
        /*0020*/ 	.short	0x0001
        /*0022*/ 	.short	0x0008
        /*0024*/ 	.byte	0x00, 0xf0, 0x11, 0x00


	//----- nvinfo : EIATTR_KPARAM_INFO
	.align		4
.L_63:
        /*0028*/ 	.byte	0x04, 0x17
        /*002a*/ 	.short	(.L_65 - .L_64)
.L_64:
        /*002c*/ 	.word	0x00000000
        /*0030*/ 	.short	0x0000
        /*0032*/ 	.short	0x0000
        /*0034*/ 	.byte	0x00, 0xf5, 0x21, 0x00


	//----- nvinfo : EIATTR_SPARSE_MMA_MASK
	.align		4
.L_65:
        /*0038*/ 	.byte	0x03, 0x50
        /*003a*/ 	.short	0x0000


	//----- nvinfo : EIATTR_MAXREG_COUNT
	.align		4
        /*003c*/ 	.byte	0x03, 0x1b
        /*003e*/ 	.short	0x00ff


	//----- nvinfo : EIATTR_MERCURY_ISA_VERSION
	.align		4
        /*0040*/ 	.byte	0x03, 0x5f
        /*0042*/ 	.short	0x0101


	//----- nvinfo : EIATTR_VRC_CTA_INIT_COUNT
	.align		4
        /*0044*/ 	.byte	0x02, 0x4a
	.zero		1
	.zero		1


	//----- nvinfo : EIATTR_EXIT_INSTR_OFFSETS
	.align		4
        /*0048*/ 	.byte	0x04, 0x1c
        /*004a*/ 	.short	(.L_67 - .L_66)


	//   ....[0]....
.L_66:
        /*004c*/ 	.word	0x00000220


	//----- nvinfo : EIATTR_CBANK_PARAM_SIZE
	.align		4
.L_67:
        /*0050*/ 	.byte	0x03, 0x19
        /*0052*/ 	.short	0x0010


	//----- nvinfo : EIATTR_PARAM_CBANK
	.align		4
        /*0054*/ 	.byte	0x04, 0x0a
        /*0056*/ 	.short	(.L_69 - .L_68)
	.align		4
.L_68:
        /*0058*/ 	.word	index@(.nv.constant0._Z21fourbitEncodeRead_gpuPcii)
        /*005c*/ 	.short	0x0380
        /*005e*/ 	.short	0x0010


	//----- nvinfo : EIATTR_SW_WAR
	.align		4
.L_69:
        /*0060*/ 	.byte	0x04, 0x36
        /*0062*/ 	.short	(.L_71 - .L_70)
.L_70:
        /*0064*/ 	.word	0x00000008
.L_71:


//--------------------- .nv.callgraph             --------------------------
	.section	.nv.callgraph,"",@"SHT_CUDA_CALLGRAPH"
	.align	4
	.sectionentsize	8
	.align		4
        /*0000*/ 	.word	0x00000000
	.align		4
        /*0004*/ 	.word	0xffffffff
	.align		4
        /*0008*/ 	.word	index@(_Z17bitonic_sort_stepPciiiii)
	.align		4
        /*000c*/ 	.word	index@(free)
	.align		4
        /*0010*/ 	.word	index@(_Z17bitonic_sort_stepPciiiii)
	.align		4
        /*0014*/ 	.word	index@(malloc)
	.align		4
        /*0018*/ 	.word	0x00000000
	.align		4
        /*001c*/ 	.word	0xfffffffe
	.align		4
        /*0020*/ 	.word	0x00000000
	.align		4
        /*0024*/ 	.word	0xfffffffd
	.align		4
        /*0028*/ 	.word	0x00000000
	.align		4
        /*002c*/ 	.word	0xfffffffc


//--------------------- .nv.constant4             --------------------------
	.section	.nv.constant4,"a",@progbits
	.align	8
	.align		8
.nv.constant4:
        /*0000*/ 	.dword	malloc
	.align		8
        /*0008*/ 	.dword	free


//--------------------- .text._Z17bitonic_sort_stepPciiiii --------------------------
	.section	.text._Z17bitonic_sort_stepPciiiii,"ax",@progbits
	.align	128
        .global         _Z17bitonic_sort_stepPciiiii
        .type           _Z17bitonic_sort_stepPciiiii,@function
        .size           _Z17bitonic_sort_stepPciiiii,(.L_x_24 - _Z17bitonic_sort_stepPciiiii)
        .other          _Z17bitonic_sort_stepPciiiii,@"STO_CUDA_ENTRY STV_DEFAULT"
_Z17bitonic_sort_stepPciiiii:
.text._Z17bitonic_sort_stepPciiiii:
[----:B------:R-:W0:Y:S01]  /*0000*/  LDC R1, c[0x0][0x37c] ;  /* 0x0000df00ff017b82 */ /* 0x000e220000000800 */
[----:B------:R-:W1:Y:S01]  /*0010*/  S2R R22, SR_TID.X ;  /* 0x0000000000167919 */ /* 0x000e620000002100 */
[----:B------:R-:W1:Y:S01]  /*0020*/  LDCU UR4, c[0x0][0x360] ;  /* 0x00006c00ff0477ac */ /* 0x000e620008000800 */
[----:B------:R-:W1:Y:S01]  /*0030*/  S2R R3, SR_CTAID.X ;  /* 0x0000000000037919 */ /* 0x000e620000002500 */
[----:B------:R-:W2:Y:S01]  /*0040*/  LDCU UR5, c[0x0][0x388] ;  /* 0x00007100ff0577ac */ /* 0x000ea20008000800 */
[----:B-1----:R-:W-:-:S05]  /*0050*/  IMAD R22, R3, UR4, R22 ;  /* 0x0000000403167c24 */ /* 0x002fca000f8e0216 */
[----:B--2---:R-:W-:-:S04]  /*0060*/  LOP3.LUT R7, R22, UR5, RZ, 0x3c, !PT ;  /* 0x0000000516077c12 */ /* 0x004fc8000f8e3cff */
[----:B------:R-:W-:-:S13]  /*0070*/  ISETP.GT.U32.AND P0, PT, R7, R22, PT ;  /* 0x000000160700720c */ /* 0x000fda0003f04070 */
[----:B0-----:R-:W-:Y:S05]  /*0080*/  @!P0 EXIT ;  /* 0x000000000000894d */ /* 0x001fea0003800000 */
[----:B------:R-:W0:Y:S01]  /*0090*/  LDCU UR4, c[0x0][0x394] ;  /* 0x00007280ff0477ac */ /* 0x000e220008000800 */
[----:B------:R-:W-:Y:S02]  /*00a0*/  PLOP3.LUT P1, PT, PT, PT, PT, 0x8, 0x80 ;  /* 0x000000000080781c */ /* 0x000fe40003f2e170 */
[----:B------:R-:W-:Y:S01]  /*00b0*/  PLOP3.LUT P0, PT, PT, PT, PT, 0x8, 0x80 ;  /* 0x000000000080781c */ /* 0x000fe20003f0e170 */
[----:B------:R-:W1:Y:S01]  /*00c0*/  LDCU.64 UR36, c[0x0][0x358] ;  /* 0x00006b00ff2477ac */ /* 0x000e620008000a00 */
[----:B------:R-:W-:Y:S01]  /*00d0*/  P2R R23, PR, RZ, 0x2 ;  /* 0x00000002ff177803 */ /* 0x000fe20000000000 */
[----:B0-----:R-:W-:-:S09]  /*00e0*/  UISETP.GE.AND UP0, UPT, UR4, 0x1, UPT ;  /* 0x000000010400788c */ /* 0x001fd2000bf06270 */
[----:B-1----:R-:W-:Y:S05]  /*00f0*/  BRA.U !UP0, `(.L_x_0) ;  /* 0x0000000108a87547 */ /* 0x002fea000b800000 */
[----:B------:R-:W-:Y:S01]  /*0100*/  IMAD R0, R22, UR4, RZ ;  /* 0x0000000416007c24 */ /* 0x000fe2000f8e02ff */
[----:B------:R-:W-:Y:S01]  /*0110*/  BSSY.RECONVERGENT B0, `(.L_x_0) ;  /* 0x0000028000007945 */ /* 0x000fe20003800200 */
[----:B------:R-:W-:Y:S01]  /*0120*/  IMAD R2, R7, UR4, RZ ;  /* 0x0000000407027c24 */ /* 0x000fe2000f8e02ff */
[----:B------:R-:W-:Y:S01]  /*0130*/  PLOP3.LUT P1, PT, PT, PT, PT, 0x80, 0x8 ;  /* 0x000000000008781c */ /* 0x000fe20003f2f070 */
[----:B------:R-:W-:Y:S01]  /*0140*/  IMAD.MOV.U32 R10, RZ, RZ, RZ ;  /* 0x000000ffff0a7224 */ /* 0x000fe200078e00ff */
[----:B------:R-:W-:Y:S01]  /*0150*/  SHF.R.U32.HI R0, RZ, 0x1, R0 ;  /* 0x00000001ff007819 */ /* 0x000fe20000011600 */
[----:B------:R-:W0:Y:S01]  /*0160*/  LDCU UR5, c[0x0][0x394] ;  /* 0x00007280ff0577ac */ /* 0x000e220008000800 */
[----:B------:R-:W-:Y:S01]  /*0170*/  SHF.R.U32.HI R6, RZ, 0x1, R2 ;  /* 0x00000001ff067819 */ /* 0x000fe20000011602 */
[----:B------:R-:W1:Y:S08]  /*0180*/  LDCU.64 UR6, c[0x0][0x380] ;  /* 0x00007000ff0677ac */ /* 0x000e700008000a00 */
.L_x_2:
[----:B------:R-:W-:-:S05]  /*0190*/  SHF.R.U32.HI R3, RZ, 0x1, R10 ;  /* 0x00000001ff037819 */ /* 0x000fca000001160a */
[--C-:B------:R-:W-:Y:S02]  /*01a0*/  IMAD.IADD R2, R0, 0x1, R3.reuse ;  /* 0x0000000100027824 */ /* 0x100fe400078e0203 */
[----:B------:R-:W-:-:S03]  /*01b0*/  IMAD.IADD R3, R6, 0x1, R3 ;  /* 0x0000000106037824 */ /* 0x000fc600078e0203 */
[----:B-1----:R-:W-:Y:S02]  /*01c0*/  IADD3 R2, P0, PT, R2, UR6, RZ ;  /* 0x0000000602027c10 */ /* 0x002fe4000ff1e0ff */
[----:B------:R-:W-:-:S03]  /*01d0*/  IADD3 R4, P2, PT, R3, UR6, RZ ;  /* 0x0000000603047c10 */ /* 0x000fc6000ff5e0ff */
[----:B------:R-:W-:Y:S02]  /*01e0*/  IMAD.X R3, RZ, RZ, UR7, P0 ;  /* 0x00000007ff037e24 */ /* 0x000fe400080e06ff */
[----:B------:R-:W-:-:S03]  /*01f0*/  IMAD.X R5, RZ, RZ, UR7, P2 ;  /* 0x00000007ff057e24 */ /* 0x000fc600090e06ff */
[----:B------:R-:W2:Y:S04]  /*0200*/  LDG.E.U8 R2, desc[UR36][R2.64] ;  /* 0x0000002402027981 */ /* 0x000ea8000c1e1100 */
[----:B------:R-:W3:Y:S01]  /*0210*/  LDG.E.U8 R4, desc[UR36][R4.64] ;  /* 0x0000002404047981 */ /* 0x000ee2000c1e1100 */
[----:B------:R-:W-:Y:S02]  /*0220*/  PLOP3.LUT P3, PT, PT, PT, PT, 0x8, 0x80 ;  /* 0x000000000080781c */ /* 0x000fe40003f6e170 */
[----:B------:R-:W-:Y:S02]  /*0230*/  PLOP3.LUT P0, PT, PT, PT, PT, 0x80, 0x8 ;  /* 0x000000000008781c */ /* 0x000fe40003f0f070 */
[----:B------:R-:W-:Y:S02]  /*0240*/  P2R R23, PR, RZ, 0x8 ;  /* 0x00000008ff177803 */ /* 0x000fe40000000000 */
[----:B--2---:R-:W-:-:S02]  /*0250*/  @!P1 LOP3.LUT R8, R2, 0xf, RZ, 0xc0, !PT ;  /* 0x0000000f02089812 */ /* 0x004fc400078ec0ff */
[----:B------:R-:W-:Y:S02]  /*0260*/  @P1 SHF.R.U32.HI R8, RZ, 0x4, R2 ;  /* 0x00000004ff081819 */ /* 0x000fe40000011602 */
[----:B---3--:R-:W-:Y:S02]  /*0270*/  @!P1 LOP3.LUT R9, R4, 0xf, RZ, 0xc0, !PT ;  /* 0x0000000f04099812 */ /* 0x008fe400078ec0ff */
[----:B------:R-:W-:Y:S02]  /*0280*/  @P1 SHF.R.U32.HI R9, RZ, 0x4, R4 ;  /* 0x00000004ff091819 */ /* 0x000fe40000011604 */
[----:B------:R-:W-:Y:S02]  /*0290*/  LOP3.LUT R8, R8, 0xffff, RZ, 0xc0, !PT ;  /* 0x0000ffff08087812 */ /* 0x000fe400078ec0ff */
[----:B------:R-:W-:-:S04]  /*02a0*/  LOP3.LUT R9, R9, 0xffff, RZ, 0xc0, !PT ;  /* 0x0000ffff09097812 */ /* 0x000fc800078ec0ff */
[----:B------:R-:W-:-:S13]  /*02b0*/  ISETP.GT.U32.AND P2, PT, R8, R9, PT ;  /* 0x000000090800720c */ /* 0x000fda0003f44070 */
[----:B------:R-:W-:Y:S05]  /*02c0*/  @P2 BRA `(.L_x_1) ;  /* 0x0000000000302947 */ /* 0x000fea0003800000 */
[----:B------:R-:W-:Y:S02]  /*02d0*/  ISETP.GE.U32.AND P2, PT, R8, R9, PT ;  /* 0x000000090800720c */ /* 0x000fe40003f46070 */
[----:B------:R-:W-:Y:S02]  /*02e0*/  PLOP3.LUT P3, PT, PT, PT, PT, 0x80, 0x8 ;  /* 0x000000000008781c */ /* 0x000fe40003f6f070 */
[----:B------:R-:W-:Y:S02]  /*02f0*/  PLOP3.LUT P0, PT, PT, PT, PT, 0x8, 0x80 ;  /* 0x000000000080781c */ /* 0x000fe40003f0e170 */
[----:B------:R-:W-:-:S07]  /*0300*/  P2R R23, PR, RZ, 0x8 ;  /* 0x00000008ff177803 */ /* 0x000fce0000000000 */
[----:B------:R-:W-:Y:S05]  /*0310*/  @!P2 BRA `(.L_x_1) ;  /* 0x00000000001ca947 */ /* 0x000fea0003800000 */
[----:B------:R-:W-:Y:S01]  /*0320*/  VIADD R10, R10, 0x1 ;  /* 0x000000010a0a7836 */ /* 0x000fe20000000000 */
[----:B------:R-:W-:-:S04]  /*0330*/  PLOP3.LUT P1, PT, P1, PT, PT, 0x8, 0x80 ;  /* 0x000000000080781c */ /* 0x000fc80000f2e170 */
[----:B0-----:R-:W-:-:S13]  /*0340*/  ISETP.NE.AND P0, PT, R10, UR5, PT ;  /* 0x000000050a007c0c */ /* 0x001fda000bf05270 */
[----:B------:R-:W-:Y:S05]  /*0350*/  @P0 BRA `(.L_x_2) ;  /* 0xfffffffc008c0947 */ /* 0x000fea000383ffff */
[----:B------:R-:W-:Y:S02]  /*0360*/  PLOP3.LUT P1, PT, PT, PT, PT, 0x8, 0x80 ;  /* 0x000000000080781c */ /* 0x000fe40003f2e170 */
[----:B------:R-:W-:Y:S02]  /*0370*/  PLOP3.LUT P0, PT, PT, PT, PT, 0x8, 0x80 ;  /* 0x000000000080781c */ /* 0x000fe40003f0e170 */
[----:B------:R-:W-:-:S11]  /*0380*/  P2R R23, PR, RZ, 0x2 ;  /* 0x00000002ff177803 */ /* 0x000fd60000000000 */
.L_x_1:
[----:B0-----:R-:W-:Y:S05]  /*0390*/  BSYNC.RECONVERGENT B0 ;  /* 0x0000000000007941 */ /* 0x001fea0003800200 */
.L_x_0:
[----:B------:R-:W0:Y:S01]  /*03a0*/  LDCU UR38, c[0x0][0x394] ;  /* 0x00007280ff2677ac */ /* 0x000e220008000800 */
[----:B------:R-:W-:Y:S01]  /*03b0*/  BSSY.RECONVERGENT B6, `(.L_x_3) ;  /* 0x0000050000067945 */ /* 0x000fe20003800200 */
[----:B------:R-:W1:Y:S01]  /*03c0*/  LDCU UR4, c[0x0][0x38c] ;  /* 0x00007180ff0477ac */ /* 0x000e620008000800 */
[----:B------:R-:W2:Y:S01]  /*03d0*/  LDCU.64 UR6, c[0x0][0x380] ;  /* 0x00007000ff0677ac */ /* 0x000ea20008000a00 */
[C---:B0-----:R-:W-:Y:S02]  /*03e0*/  IMAD R0, R22.reuse, UR38, RZ ;  /* 0x0000002616007c24 */ /* 0x041fe4000f8e02ff */
[----:B------:R-:W-:Y:S01]  /*03f0*/  IMAD R7, R7, UR38, RZ ;  /* 0x0000002607077c24 */ /* 0x000fe2000f8e02ff */
[----:B-1----:R-:W-:Y:S02]  /*0400*/  LOP3.LUT P1, R22, R22, UR4, RZ, 0xc0, !PT ;  /* 0x0000000416167c12 */ /* 0x002fe4000f82c0ff */
[----:B------:R-:W-:Y:S02]  /*0410*/  SHF.R.U32.HI R0, RZ, 0x1, R0 ;  /* 0x00000001ff007819 */ /* 0x000fe40000011600 */
[----:B------:R-:W-:-:S02]  /*0420*/  PLOP3.LUT P0, PT, P1, P0, PT, 0xf2, 0x2f ;  /* 0x00000000002f781c */ /* 0x000fc40000f01e72 */
[----:B------:R-:W-:Y:S02]  /*0430*/  SHF.R.U32.HI R7, RZ, 0x1, R7 ;  /* 0x00000001ff077819 */ /* 0x000fe40000011607 */
[----:B--2---:R-:W-:Y:S02]  /*0440*/  IADD3 R18, P1, PT, R0, UR6, RZ ;  /* 0x0000000600127c10 */ /* 0x004fe4000ff3e0ff */
[----:B------:R-:W-:-:S03]  /*0450*/  IADD3 R16, P2, PT, R7, UR6, RZ ;  /* 0x0000000607107c10 */ /* 0x000fc6000ff5e0ff */
[----:B------:R-:W-:Y:S02]  /*0460*/  IMAD.X R19, RZ, RZ, UR7, P1 ;  /* 0x00000007ff137e24 */ /* 0x000fe400088e06ff */
[----:B------:R-:W-:Y:S02]  /*0470*/  IMAD.X R17, RZ, RZ, UR7, P2 ;  /* 0x00000007ff117e24 */ /* 0x000fe400090e06ff */
[----:B------:R-:W-:Y:S06]  /*0480*/  @P0 BRA `(.L_x_4) ;  /* 0x0000000400080947 */ /* 0x000fec0003800000 */
[----:B------:R-:W-:Y:S01]  /*0490*/  MOV R0, 0x0 ;  /* 0x0000000000007802 */ /* 0x000fe20000000f00 */
[----:B------:R-:W-:-:S03]  /*04a0*/  USHF.R.S32.HI UR4, URZ, 0x1f, UR38 ;  /* 0x0000001fff047899 */ /* 0x000fc60008011426 */
[----:B------:R0:W1:Y:S01]  /*04b0*/  LDC.64 R2, c[0x4][R0] ;  /* 0x0100000000027b82 */ /* 0x0000620000000a00 */
[----:B------:R-:W-:Y:S02]  /*04c0*/  USHF.R.U64 UR5, UR38, 0x1, UR4 ;  /* 0x0000000126057899 */ /* 0x000fe40008001204 */
[----:B------:R-:W-:-:S04]  /*04d0*/  USHF.R.U32.HI UR4, URZ, 0x1, UR4 ;  /* 0x00000001ff047899 */ /* 0x000fc80008011604 */
[----:B------:R-:W-:Y:S02]  /*04e0*/  IMAD.U32 R4, RZ, RZ, UR5 ;  /* 0x00000005ff047e24 */ /* 0x000fe4000f8e00ff */
[----:B0-----:R-:W-:-:S07]  /*04f0*/  IMAD.U32 R5, RZ, RZ, UR4 ;  /* 0x00000004ff057e24 */ /* 0x001fce000f8e00ff */
[----:B------:R-:W-:-:S07]  /*0500*/  LEPC R20, `(.L_x_5) ;  /* 0x000000001014794e */ /* 0x000fce0000000000 */
[----:B-1----:R-:W-:Y:S05]  /*0510*/  CALL.ABS.NOINC R2 ;  /* 0x0000000002007343 */ /* 0x002fea0003c00000 */
.L_x_5:
[----:B------:R-:W0:Y:S02]  /*0520*/  LDC R0, c[0x0][0x394] ;  /* 0x0000e500ff007b82 */ /* 0x000e240000000800 */
[C---:B0-----:R-:W-:Y:S01]  /*0530*/  VIADD R2, R0.reuse, 0x1 ;  /* 0x0000000100027836 */ /* 0x041fe20000000000 */
[----:B------:R-:W-:-:S04]  /*0540*/  LEA.HI R0, R0, R0, RZ, 0x1 ;  /* 0x0000000000007211 */ /* 0x000fc800078f08ff */
[----:B------:R-:W-:Y:S02]  /*0550*/  ISETP.GE.U32.AND P1, PT, R2, 0x3, PT ;  /* 0x000000030200780c */ /* 0x000fe40003f26070 */
[----:B------:R-:W-:-:S04]  /*0560*/  SHF.R.S32.HI R0, RZ, 0x1, R0 ;  /* 0x00000001ff007819 */ /* 0x000fc80000011400 */
[----:B------:R-:W-:-:S07]  /*0570*/  SHF.R.S32.HI R6, RZ, 0x1f, R0 ;  /* 0x0000001fff067819 */ /* 0x000fce0000011400 */
[----:B------:R-:W-:Y:S05]  /*0580*/  @!P1 BRA `(.L_x_6) ;  /* 0x0000000000789947 */ /* 0x000fea0003800000 */
[----:B------:R-:W-:Y:S01]  /*0590*/  BSSY.RECONVERGENT B0, `(.L_x_7) ;  /* 0x000000e000007945 */ /* 0x000fe20003800200 */
[----:B------:R-:W-:Y:S02]  /*05a0*/  IMAD.MOV.U32 R7, RZ, RZ, RZ ;  /* 0x000000ffff077224 */ /* 0x000fe400078e00ff */
[----:B------:R-:W-:-:S07]  /*05b0*/  IMAD.MOV.U32 R10, RZ, RZ, RZ ;  /* 0x000000ffff0a7224 */ /* 0x000fce00078e00ff */
.L_x_8:
[----:B------:R-:W-:-:S05]  /*05c0*/  IADD3 R2, P0, PT, R7, R18, RZ ;  /* 0x0000001207027210 */ /* 0x000fca0007f1e0ff */
[----:B0-----:R-:W-:-:S06]  /*05d0*/  IMAD.X R3, R10, 0x1, R19, P0 ;  /* 0x000000010a037824 */ /* 0x001fcc00000e0613 */
[----:B------:R-:W2:Y:S01]  /*05e0*/  LDG.E.U8 R3, desc[UR36][R2.64] ;  /* 0x0000002402037981 */ /* 0x000ea2000c1e1100 */
[----:B------:R-:W-:-:S05]  /*05f0*/  IADD3 R8, P0, PT, R7, R4, RZ ;  /* 0x0000000407087210 */ /* 0x000fca0007f1e0ff */
[----:B------:R-:W-:Y:S01]  /*0600*/  IMAD.X R9, R10, 0x1, R5, P0 ;  /* 0x000000010a097824 */ /* 0x000fe200000e0605 */
[----:B------:R-:W-:-:S05]  /*0610*/  IADD3 R7, P0, PT, R7, 0x1, RZ ;  /* 0x0000000107077810 */ /* 0x000fca0007f1e0ff */
[----:B------:R-:W-:Y:S01]  /*0620*/  IMAD.X R10, RZ, RZ, R10, P0 ;  /* 0x000000ffff0a7224 */ /* 0x000fe200000e060a */
[----:B------:R-:W-:-:S04]  /*0630*/  ISETP.GE.U32.AND P0, PT, R7, R0, PT ;  /* 0x000000000700720c */ /* 0x000fc80003f06070 */
[----:B------:R-:W-:Y:S01]  /*0640*/  ISETP.GE.U32.AND.EX P0, PT, R10, R6, PT, P0 ;  /* 0x000000060a00720c */ /* 0x000fe20003f06100 */
[----:B--2---:R0:W-:-:S12]  /*0650*/  ST.E.U8 desc[UR36][R8.64], R3 ;  /* 0x0000000308007985 */ /* 0x0041d8000c101124 */
[----:B------:R-:W-:Y:S05]  /*0660*/  @!P0 BRA `(.L_x_8) ;  /* 0xfffffffc00d48947 */ /* 0x000fea000383ffff */
[----:B------:R-:W-:Y:S05]  /*0670*/  BSYNC.RECONVERGENT B0 ;  /* 0x0000000000007941 */ /* 0x000fea0003800200 */
.L_x_7:
[----:B------:R-:W-:Y:S01]  /*0680*/  BSSY.RECONVERGENT B0, `(.L_x_6) ;  /* 0x000000e000007945 */ /* 0x000fe20003800200 */
[----:B------:R-:W-:Y:S02]  /*0690*/  IMAD.MOV.U32 R7, RZ, RZ, RZ ;  /* 0x000000ffff077224 */ /* 0x000fe400078e00ff */
[----:B------:R-:W-:-:S07]  /*06a0*/  IMAD.MOV.U32 R10, RZ, RZ, RZ ;  /* 0x000000ffff0a7224 */ /* 0x000fce00078e00ff */
.L_x_9:
[----:B------:R-:W-:-:S05]  /*06b0*/  IADD3 R2, P0, PT, R7, R16, RZ ;  /* 0x0000001007027210 */ /* 0x000fca0007f1e0ff */
[----:B01----:R-:W-:-:S06]  /*06c0*/  IMAD.X R3, R10, 0x1, R17, P0 ;  /* 0x000000010a037824 */ /* 0x003fcc00000e0611 */
[----:B------:R-:W2:Y:S01]  /*06d0*/  LDG.E.U8 R3, desc[UR36][R2.64] ;  /* 0x0000002402037981 */ /* 0x000ea2000c1e1100 */
[----:B------:R-:W-:-:S05]  /*06e0*/  IADD3 R8, P0, PT, R7, R18, RZ ;  /* 0x0000001207087210 */ /* 0x000fca0007f1e0ff */
[----:B------:R-:W-:Y:S01]  /*06f0*/  IMAD.X R9, R10, 0x1, R19, P0 ;  /* 0x000000010a097824 */ /* 0x000fe200000e0613 */
[----:B------:R-:W-:-:S05]  /*0700*/  IADD3 R7, P0, PT, R7, 0x1, RZ ;  /* 0x0000000107077810 */ /* 0x000fca0007f1e0ff */
[----:B------:R-:W-:Y:S01]  /*0710*/  IMAD.X R10, RZ, RZ, R10, P0 ;  /* 0x000000ffff0a7224 */ /* 0x000fe200000e060a */
[----:B------:R-:W-:-:S04]  /*0720*/  ISETP.GE.U32.AND P0, PT, R7, R0, PT ;  /* 0x000000000700720c */ /* 0x000fc80003f06070 */
[----:B------:R-:W-:Y:S01]  /*0730*/  ISETP.GE.U32.AND.EX P0, PT, R10, R6, PT, P0 ;  /* 0x000000060a00720c */ /* 0x000fe20003f06100 */
[----:B--2---:R1:W-:-:S12]  /*0740*/  STG.E.U8 desc[UR36][R8.64], R3 ;  /* 0x0000000308007986 */ /* 0x0043d8000c101124 */
[----:B------:R-:W-:Y:S05]  /*0750*/  @!P0 BRA `(.L_x_9) ;  /* 0xfffffffc00d48947 */ /* 0x000fea000383ffff */
[----:B------:R-:W-:Y:S05]  /*0760*/  BSYNC.RECONVERGENT B0 ;  /* 0x0000000000007941 */ /* 0x000fea0003800200 */
.L_x_6:
[----:B------:R-:W-:-:S06]  /*0770*/  MOV R2, 0x8 ;  /* 0x0000000800027802 */ /* 0x000fcc0000000f00 */
[----:B-1----:R-:W0:Y:S01]  /*0780*/  LDC.64 R2, c[0x4][R2] ;  /* 0x0100000002027b82 */ /* 0x002e220000000a00 */
[----:B------:R-:W-:Y:S05]  /*0790*/  @!P1 BRA `(.L_x_10) ;  /* 0x00000000003c9947 */ /* 0x000fea0003800000 */
[----:B------:R-:W-:Y:S01]  /*07a0*/  BSSY.RECONVERGENT B0, `(.L_x_10) ;  /* 0x000000e000007945 */ /* 0x000fe20003800200 */
[----:B------:R-:W-:Y:S02]  /*07b0*/  IMAD.MOV.U32 R7, RZ, RZ, RZ ;  /* 0x000000ffff077224 */ /* 0x000fe400078e00ff */
[----:B------:R-:W-:-:S07]  /*07c0*/  IMAD.MOV.U32 R12, RZ, RZ, RZ ;  /* 0x000000ffff0c7224 */ /* 0x000fce00078e00ff */
.L_x_11:
[----:B------:R-:W-:-:S05]  /*07d0*/  IADD3 R10, P0, PT, R7, R4, RZ ;  /* 0x00000004070a7210 */ /* 0x000fca0007f1e0ff */
[----:B-1----:R-:W-:-:S06]  /*07e0*/  IMAD.X R11, R12, 0x1, R5, P0 ;  /* 0x000000010c0b7824 */ /* 0x002fcc00000e0605 */
[----:B------:R-:W2:Y:S01]  /*07f0*/  LD.E.U8 R11, desc[UR36][R10.64] ;  /* 0x000000240a0b7980 */ /* 0x000ea2000c101100 */
        /* <DEDUP_REMOVED lines=9> */
.L_x_10:
[----:B------:R-:W-:-:S07]  /*0890*/  LEPC R20, `(.L_x_4) ;  /* 0x000000001014794e */ /* 0x000fce0000000000 */
[----:B01----:R-:W-:Y:S05]  /*08a0*/  CALL.ABS.NOINC R2 ;  /* 0x0000000002007343 */ /* 0x003fea0003c00000 */
.L_x_4:
[----:B------:R-:W-:Y:S05]  /*08b0*/  BSYNC.RECONVERGENT B6 ;  /* 0x0000000000067941 */ /* 0x000fea0003800200 */
.L_x_3:
[----:B------:R-:W-:-:S04]  /*08c0*/  ISETP.NE.AND P6, PT, R23, RZ, PT ;  /* 0x000000ff1700720c */ /* 0x000fc80003fc5270 */
[----:B------:R-:W-:-:S13]  /*08d0*/  ISETP.EQ.OR P0, PT, R22, RZ, !P6 ;  /* 0x000000ff1600720c */ /* 0x000fda0007702670 */
[----:B------:R-:W-:Y:S05]  /*08e0*/  @P0 EXIT ;  /* 0x000000000000094d */ /* 0x000fea0003800000 */
[----:B------:R-:W0:Y:S01]  /*08f0*/  LDCU UR4, c[0x0][0x394] ;  /* 0x00007280ff0477ac */ /* 0x000e220008000800 */
[----:B------:R-:W-:-:S04]  /*0900*/  MOV R0, 0x0 ;  /* 0x0000000000007802 */ /* 0x000fc80000000f00 */
[----:B------:R1:W2:Y:S01]  /*0910*/  LDC.64 R2, c[0x4][R0] ;  /* 0x0100000000027b82 */ /* 0x0002a20000000a00 */
[----:B0-----:R-:W-:-:S04]  /*0920*/  USHF.R.S32.HI UR5, URZ, 0x1f, UR4 ;  /* 0x0000001fff057899 */ /* 0x001fc80008011404 */
[----:B------:R-:W-:Y:S02]  /*0930*/  USHF.R.U64 UR4, UR4, 0x1, UR5 ;  /* 0x0000000104047899 */ /* 0x000fe40008001205 */
[----:B------:R-:W-:-:S04]  /*0940*/  USHF.R.U32.HI UR5, URZ, 0x1, UR5 ;  /* 0x00000001ff057899 */ /* 0x000fc80008011605 */
[----:B------:R-:W-:Y:S02]  /*0950*/  IMAD.U32 R4, RZ, RZ, UR4 ;  /* 0x00000004ff047e24 */ /* 0x000fe4000f8e00ff */
[----:B-1----:R-:W-:-:S07]  /*0960*/  IMAD.U32 R5, RZ, RZ, UR5 ;  /* 0x00000005ff057e24 */ /* 0x002fce000f8e00ff */
[----:B------:R-:W-:-:S07]  /*0970*/  LEPC R20, `(.L_x_12) ;  /* 0x000000001014794e */ /* 0x000fce0000000000 */
[----:B--2---:R-:W-:Y:S05]  /*0980*/  CALL.ABS.NOINC R2 ;  /* 0x0000000002007343 */ /* 0x004fea0003c00000 */
.L_x_12:
        /* <DEDUP_REMOVED lines=10> */
.L_x_15:
        /* <DEDUP_REMOVED lines=12> */
.L_x_14:
[----:B------:R-:W-:Y:S01]  /*0af0*/  BSSY.RECONVERGENT B0, `(.L_x_13) ;  /* 0x000000e000007945 */ /* 0x000fe20003800200 */
[----:B------:R-:W-:Y:S02]  /*0b00*/  IMAD.MOV.U32 R7, RZ, RZ, RZ ;  /* 0x000000ffff077224 */ /* 0x000fe400078e00ff */
[----:B------:R-:W-:-:S07]  /*0b10*/  IMAD.MOV.U32 R10, RZ, RZ, RZ ;  /* 0x000000ffff0a7224 */ /* 0x000fce00078e00ff */
.L_x_16:
        /* <DEDUP_REMOVED lines=12> */
.L_x_13:
[----:B------:R-:W-:-:S06]  /*0be0*/  MOV R2, 0x8 ;  /* 0x0000000800027802 */ /* 0x000fcc0000000f00 */
[----:B-1----:R-:W0:Y:S01]  /*0bf0*/  LDC.64 R2, c[0x4][R2] ;  /* 0x0100000002027b82 */ /* 0x002e220000000a00 */
[----:B------:R-:W-:Y:S05]  /*0c00*/  @!P1 BRA `(.L_x_17) ;  /* 0x00000000003c9947 */ /* 0x000fea0003800000 */
[----:B------:R-:W-:Y:S01]  /*0c10*/  BSSY.RECONVERGENT B0, `(.L_x_17) ;  /* 0x000000e000007945 */ /* 0x000fe20003800200 */
[----:B------:R-:W-:Y:S02]  /*0c20*/  IMAD.MOV.U32 R7, RZ, RZ, RZ ;  /* 0x000000ffff077224 */ /* 0x000fe400078e00ff */
[----:B------:R-:W-:-:S07]  /*0c30*/  IMAD.MOV.U32 R12, RZ, RZ, RZ ;  /* 0x000000ffff0c7224 */ /* 0x000fce00078e00ff */
.L_x_18:
        /* <DEDUP_REMOVED lines=12> */
.L_x_17:
[----:B------:R-:W-:-:S07]  /*0d00*/  LEPC R20, `(.L_x_19) ;  /* 0x000000001014794e */ /* 0x000fce0000000000 */
[----:B01----:R-:W-:Y:S05]  /*0d10*/  CALL.ABS.NOINC R2 ;  /* 0x0000000002007343 */ /* 0x003fea0003c00000 */
.L_x_19:
[----:B------:R-:W-:Y:S05]  /*0d20*/  EXIT ;  /* 0x000000000000794d */ /* 0x000fea0003800000 */
.L_x_20:
[----:B------:R-:W-:-:S00]  /*0d30*/  BRA `(.L_x_20) ;  /* 0xfffffffc00fc7947 */ /* 0x000fc0000383ffff */
[----:B------:R-:W-:-:S00]  /*0d40*/  NOP ;  /* 0x0000000000007918 */ /* 0x000fc00000000000 */
        /* <DEDUP_REMOVED lines=11> */
.L_x_24:


//--------------------- .text._Z20rotateRead_gpu_part1Pcic --------------------------
	.section	.text._Z20rotateRead_gpu_part1Pcic,"ax",@progbits
	.align	128
        .global         _Z20rotateRead_gpu_part1Pcic
        .type           _Z20rotateRead_gpu_part1Pcic,@function
        .size           _Z20rotateRead_gpu_part1Pcic,(.L_x_25 - _Z20rotateRead_gpu_part1Pcic)
        .other          _Z20rotateRead_gpu_part1Pcic,@"STO_CUDA_ENTRY STV_DEFAULT"
_Z20rotateRead_gpu_part1Pcic:
.text._Z20rotateRead_gpu_part1Pcic:
[----:B------:R-:W-:Y:S01]  /*0000*/  LDC R1, c[0x0][0x37c] ;  /* 0x0000df00ff017b82 */ /* 0x000fe20000000800 */
[----:B------:R-:W0:Y:S01]  /*0010*/  LDCU UR5, c[0x0][0x388] ;  /* 0x00007100ff0577ac */ /* 0x000e220008000800 */
[----:B------:R-:W0:Y:S01]  /*0020*/  LDCU.64 UR6, c[0x0][0x380] ;  /* 0x00007000ff0677ac */ /* 0x000e220008000a00 */
[----:B------:R-:W1:Y:S01]  /*0030*/  LDCU.64 UR8, c[0x0][0x358] ;  /* 0x00006b00ff0877ac */ /* 0x000e620008000a00 */
[----:B0-----:R-:W-:-:S04]  /*0040*/  UIADD3 UR4, UP0, UPT, UR5, UR6, URZ ;  /* 0x0000000605047290 */ /* 0x001fc8000ff1e0ff */
[----:B------:R-:W-:Y:S02]  /*0050*/  ULEA.HI.X.SX32 UR5, UR5, UR7, 0x1, UP0 ;  /* 0x0000000705057291 */ /* 0x000fe400080f0eff */
[----:B------:R-:W-:-:S04]  /*0060*/  IMAD.U32 R2, RZ, RZ, UR4 ;  /* 0x00000004ff027e24 */ /* 0x000fc8000f8e00ff */
[----:B------:R-:W-:Y:S01]  /*0070*/  IMAD.U32 R3, RZ, RZ, UR5 ;  /* 0x00000005ff037e24 */ /* 0x000fe2000f8e00ff */
[----:B------:R-:W0:Y:S04]  /*0080*/  LDCU.U8 UR4, c[0x0][0x38c] ;  /* 0x00007180ff0477ac */ /* 0x000e280008000000 */
[----:B-1----:R-:W2:Y:S01]  /*0090*/  LDG.E.U8 R0, desc[UR8][R2.64] ;  /* 0x0000000802007981 */ /* 0x002ea2000c1e1100 */
[----:B0-----:R-:W-:-:S04]  /*00a0*/  UPRMT UR4, UR4, 0x8880, URZ ;  /* 0x0000888004047896 */ /* 0x001fc800080000ff */
[----:B------:R-:W-:Y:S01]  /*00b0*/  UPRMT UR4, UR4, 0x7710, URZ ;  /* 0x0000771004047896 */ /* 0x000fe200080000ff */
[----:B--2---:R-:W-:-:S05]  /*00c0*/  SHF.R.U32.HI R0, RZ, 0x4, R0 ;  /* 0x00000004ff007819 */ /* 0x004fca0000011600 */
[----:B------:R-:W-:-:S05]  /*00d0*/  LOP3.LUT R5, R0, UR4, RZ, 0xfc, !PT ;  /* 0x0000000400057c12 */ /* 0x000fca000f8efcff */
[----:B------:R-:W-:Y:S01]  /*00e0*/  STG.E.U8 desc[UR8][R2.64], R5 ;  /* 0x0000000502007986 */ /* 0x000fe2000c101108 */
[----:B------:R-:W-:Y:S05]  /*00f0*/  EXIT ;  /* 0x000000000000794d */ /* 0x000fea0003800000 */
.L_x_21:
        /* <DEDUP_REMOVED lines=16> */
.L_x_25:


//--------------------- .text._Z21fourbitEncodeRead_gpuPcii --------------------------
	.section	.text._Z21fourbitEncodeRead_gpuPcii,"ax",@progbits
	.align	128
        .global         _Z21fourbitEncodeRead_gpuPcii
        .type           _Z21fourbitEncodeRead_gpuPcii,@function
        .size           _Z21fourbitEncodeRead_gpuPcii,(.L_x_26 - _Z21fourbitEncodeRead_gpuPcii)
        .other          _Z21fourbitEncodeRead_gpuPcii,@"STO_CUDA_ENTRY STV_DEFAULT"
_Z21fourbitEncodeRead_gpuPcii:
.text._Z21fourbitEncodeRead_gpuPcii:
[----:B------:R-:W-:Y:S01]  /*0000*/  LDC R1, c[0x0][0x37c] ;  /* 0x0000df00ff017b82 */ /* 0x000fe20000000800 */
[----:B------:R-:W0:Y:S01]  /*0010*/  LDCU UR6, c[0x0][0x38c] ;  /* 0x00007180ff0677ac */ /* 0x000e220008000800 */
[----:B------:R-:W0:Y:S01]  /*0020*/  LDCU.64 UR8, c[0x0][0x380] ;  /* 0x00007000ff0877ac */ /* 0x000e220008000a00 */
[----:B------:R-:W1:Y:S01]  /*0030*/  LDCU.64 UR10, c[0x0][0x358] ;  /* 0x00006b00ff0a77ac */ /* 0x000e620008000a00 */
[----:B0-----:R-:W-:-:S04]  /*0040*/  UIADD3 UR4, UP0, UPT, UR6, UR8, URZ ;  /* 0x0000000806047290 */ /* 0x001fc8000ff1e0ff */
[----:B------:R-:W-:Y:S02]  /*0050*/  ULEA.HI.X.SX32 UR5, UR6, UR9, 0x1, UP0 ;  /* 0x0000000906057291 */ /* 0x000fe400080f0eff */
[----:B------:R-:W-:-:S04]  /*0060*/  IMAD.U32 R2, RZ, RZ, UR4 ;  /* 0x00000004ff027e24 */ /* 0x000fc8000f8e00ff */
[----:B------:R-:W-:-:S05]  /*0070*/  IMAD.U32 R3, RZ, RZ, UR5 ;  /* 0x00000005ff037e24 */ /* 0x000fca000f8e00ff */
[----:B-1----:R-:W2:Y:S01]  /*0080*/  LDG.E.U8 R2, desc[UR10][R2.64] ;  /* 0x0000000a02027981 */ /* 0x002ea2000c1e1100 */
[----:B------:R-:W-:Y:S01]  /*0090*/  IMAD.MOV.U32 R0, RZ, RZ, RZ ;  /* 0x000000ffff007224 */ /* 0x000fe200078e00ff */
[----:B--2---:R-:W-:-:S13]  /*00a0*/  ISETP.NE.AND P0, PT, R2, 0x24, PT ;  /* 0x000000240200780c */ /* 0x004fda0003f05270 */
[----:B------:R-:W-:Y:S05]  /*00b0*/  @!P0 BRA `(.L_x_22) ;  /* 0x00000000001c8947 */ /* 0x000fea0003800000 */
[----:B------:R-:W-:-:S13]  /*00c0*/  ISETP.NE.AND P0, PT, R2, 0x41, PT ;  /* 0x000000410200780c */ /* 0x000fda0003f05270 */
[----:B------:R-:W-:Y:S01]  /*00d0*/  @P0 IMAD.MOV.U32 R0, RZ, RZ, 0x3 ;  /* 0x00000003ff000424 */ /* 0x000fe200078e00ff */
[C---:B------:R-:W-:Y:S02]  /*00e0*/  @P0 ISETP.NE.AND P2, PT, R2.reuse, 0x47, PT ;  /* 0x000000470200080c */ /* 0x040fe40003f45270 */
[----:B------:R-:W-:Y:S02]  /*00f0*/  @P0 ISETP.NE.AND P1, PT, R2, 0x43, PT ;  /* 0x000000430200080c */ /* 0x000fe40003f25270 */
[----:B------:R-:W-:-:S04]  /*0100*/  @P0 SEL R0, R0, 0x4, !P2 ;  /* 0x0000000400000807 */ /* 0x000fc80005000000 */
[----:B------:R-:W-:Y:S01]  /*0110*/  @P0 SEL R0, R0, 0x2, P1 ;  /* 0x0000000200000807 */ /* 0x000fe20000800000 */
[----:B------:R-:W-:-:S07]  /*0120*/  @!P0 IMAD.MOV.U32 R0, RZ, RZ, 0x1 ;  /* 0x00000001ff008424 */ /* 0x000fce00078e00ff */
.L_x_22:
[----:B------:R-:W-:-:S04]  /*0130*/  ULEA.HI UR4, UR6, UR6, URZ, 0x1 ;  /* 0x0000000606047291 */ /* 0x000fc8000f8f08ff */
[----:B------:R-:W-:-:S04]  /*0140*/  USHF.R.S32.HI UR4, URZ, 0x1, UR4 ;  /* 0x00000001ff047899 */ /* 0x000fc80008011404 */
[----:B------:R-:W-:-:S04]  /*0150*/  UIADD3 UR5, UP0, UPT, UR4, UR8, URZ ;  /* 0x0000000804057290 */ /* 0x000fc8000ff1e0ff */
[----:B------:R-:W-:Y:S02]  /*0160*/  ULEA.HI.X.SX32 UR4, UR4, UR9, 0x1, UP0 ;  /* 0x0000000904047291 */ /* 0x000fe400080f0eff */
[----:B------:R-:W-:-:S04]  /*0170*/  IMAD.U32 R2, RZ, RZ, UR5 ;  /* 0x00000005ff027e24 */ /* 0x000fc8000f8e00ff */
[----:B------:R-:W-:-:S05]  /*0180*/  IMAD.U32 R3, RZ, RZ, UR4 ;  /* 0x00000004ff037e24 */ /* 0x000fca000f8e00ff */
[----:B------:R-:W2:Y:S01]  /*0190*/  LDG.E.U8 R4, desc[UR10][R2.64] ;  /* 0x0000000a02047981 */ /* 0x000ea2000c1e1100 */
[----:B------:R-:W-:-:S04]  /*01a0*/  USHF.L.U32 UR4, UR6, 0x2, URZ ;  /* 0x0000000206047899 */ /* 0x000fc800080006ff */
[----:B------:R-:W-:-:S04]  /*01b0*/  ULOP3.LUT UR4, UR4, 0x4, URZ, 0xc, !UPT ;  /* 0x0000000404047892 */ /* 0x000fc8000f8e0cff */
[----:B------:R-:W-:-:S04]  /*01c0*/  UISETP.GT.U32.AND UP0, UPT, UR4, 0xffff, UPT ;  /* 0x0000ffff0400788c */ /* 0x000fc8000bf04070 */
[----:B------:R-:W-:-:S04]  /*01d0*/  USEL UR4, UR4, 0xffff, !UP0 ;  /* 0x0000ffff04047887 */ /* 0x000fc8000c000000 */
[----:B------:R-:W-:-:S06]  /*01e0*/  ULOP3.LUT UR4, UR4, 0xffff, URZ, 0xc0, !UPT ;  /* 0x0000ffff04047892 */ /* 0x000fcc000f8ec0ff */
[----:B------:R-:W-:-:S04]  /*01f0*/  SHF.L.U32 R5, R0, UR4, RZ ;  /* 0x0000000400057c19 */ /* 0x000fc800080006ff */
[----:B--2---:R-:W-:-:S05]  /*0200*/  LOP3.LUT R5, R4, R5, RZ, 0xfc, !PT ;  /* 0x0000000504057212 */ /* 0x004fca00078efcff */
[----:B------:R-:W-:Y:S01]  /*0210*/  STG.E.U8 desc[UR10][R2.64], R5 ;  /* 0x0000000502007986 */ /* 0x000fe2000c10110a */
[----:B------:R-:W-:Y:S05]  /*0220*/  EXIT ;  /* 0x000000000000794d */ /* 0x000fea0003800000 */
.L_x_23:
        /* <DEDUP_REMOVED lines=13> */
.L_x_26:


//--------------------- .nv.shared.reserved.0     --------------------------
	.section	.nv.shared.reserved.0,"aw",@nobits
	.weak		__nv_reservedSMEM_offset_0_alias
	.size		__nv_reservedSMEM_offset_0_alias, 0, 64
	.other		__nv_reservedSMEM_offset_0_alias,@"STO_CUDA_RESERVED_SHARED STV_DEFAULT"
__nv_reservedSMEM_offset_0_alias:
	.zero		0
	.zero		64


//--------------------- .nv.constant0._Z17bitonic_sort_stepPciiiii --------------------------
	.section	.nv.constant0._Z17bitonic_sort_stepPciiiii,"a",@progbits
	.sectionflags	@""
	.align	4
.nv.constant0._Z17bitonic_sort_stepPciiiii:
	.zero		924


//--------------------- .nv.constant0._Z20rotateRead_gpu_part1Pcic --------------------------
	.section	.nv.constant0._Z20rotateRead_gpu_part1Pcic,"a",@progbits
	.sectionflags	@""
	.align	4
.nv.constant0._Z20rotateRead_gpu_part1Pcic:
	.zero		909


//--------------------- .nv.constant0._Z21fourbitEncodeRead_gpuPcii --------------------------
	.section	.nv.constant0._Z21fourbitEncodeRead_gpuPcii,"a",@progbits
	.sectionflags	@""
	.align	4
.nv.constant0._Z21fourbitEncodeRead_gpuPcii:
	.zero		912


//--------------------- SYMBOLS --------------------------

	.type		.nv.reservedSmem.offset0,@object
	.size		.nv.reservedSmem.offset0,0x4
	.type		malloc,@function
	.type		free,@function
